	.headerflags	@"EF_CUDA_TEXMODE_UNIFIED EF_CUDA_64BIT_ADDRESS EF_CUDA_ACCELERATORS EF_CUDA_SM90 EF_CUDA_VIRTUAL_SM(EF_CUDA_SM90)"
	.elftype	@"ET_EXEC"


//--------------------- .nv.info                  --------------------------
	.section	.nv.info,"",@"SHT_CUDA_INFO"
	.align	4


	//----- nvinfo : EIATTR_REGCOUNT
	.align		4
        /*0000*/ 	.byte	0x04, 0x2f
        /*0002*/ 	.short	(.L_1 - .L_0)
	.align		4
.L_0:
        /*0004*/ 	.word	index@(triton_poi_fused_max_pool2d_with_indices_15)
        /*0008*/ 	.word	0x00000012


	//----- nvinfo : EIATTR_MIN_STACK_SIZE
	.align		4
.L_1:
        /*000c*/ 	.byte	0x04, 0x12
        /*000e*/ 	.short	(.L_3 - .L_2)
	.align		4
.L_2:
        /*0010*/ 	.word	index@(triton_poi_fused_max_pool2d_with_indices_15)
        /*0014*/ 	.word	0x00000000


	//----- nvinfo : EIATTR_FRAME_SIZE
	.align		4
.L_3:
        /*0018*/ 	.byte	0x04, 0x11
        /*001a*/ 	.short	(.L_5 - .L_4)
	.align		4
.L_4:
        /*001c*/ 	.word	index@(triton_poi_fused_max_pool2d_with_indices_15)
        /*0020*/ 	.word	0x00000000


	//----- nvinfo : EIATTR_MIN_STACK_SIZE
	.align		4
.L_5:
        /*0024*/ 	.byte	0x04, 0x12
        /*0026*/ 	.short	(.L_7 - .L_6)
	.align		4
.L_6:
        /*0028*/ 	.word	index@(triton_poi_fused_max_pool2d_with_indices_15)
        /*002c*/ 	.word	0x00000000
.L_7:


//--------------------- .nv.info.triton_poi_fused_max_pool2d_with_indices_15 --------------------------
	.section	.nv.info.triton_poi_fused_max_pool2d_with_indices_15,"",@"SHT_CUDA_INFO"
	.sectionflags	@""
	.align	4


	//----- nvinfo : EIATTR_CUDA_API_VERSION
	.align		4
        /*0000*/ 	.byte	0x04, 0x37
        /*0002*/ 	.short	(.L_9 - .L_8)
.L_8:
        /*0004*/ 	.word	0x0000007c


	//----- nvinfo : EIATTR_KPARAM_INFO
	.align		4
.L_9:
        /*0008*/ 	.byte	0x04, 0x17
        /*000a*/ 	.short	(.L_11 - .L_10)
.L_10:
        /*000c*/ 	.word	0x00000000
        /*0010*/ 	.short	0x0003
        /*0012*/ 	.short	0x0018
        /*0014*/ 	.byte	0x00, 0xf0, 0x11, 0x00


	//----- nvinfo : EIATTR_KPARAM_INFO
	.align		4
.L_11:
        /*0018*/ 	.byte	0x04, 0x17
        /*001a*/ 	.short	(.L_13 - .L_12)
.L_12:
        /*001c*/ 	.word	0x00000000
        /*0020*/ 	.short	0x0002
        /*0022*/ 	.short	0x0010
        /*0024*/ 	.byte	0x00, 0xf4, 0x21, 0x00


	//----- nvinfo : EIATTR_KPARAM_INFO
	.align		4
.L_13:
        /*0028*/ 	.byte	0x04, 0x17
        /*002a*/ 	.short	(.L_15 - .L_14)
.L_14:
        /*002c*/ 	.word	0x00000000
        /*0030*/ 	.short	0x0001
        /*0032*/ 	.short	0x0008
        /*0034*/ 	.byte	0x00, 0xf4, 0x21, 0x00


	//----- nvinfo : EIATTR_KPARAM_INFO
	.align		4
.L_15:
        /*0038*/ 	.byte	0x04, 0x17
        /*003a*/ 	.short	(.L_17 - .L_16)
.L_16:
        /*003c*/ 	.word	0x00000000
        /*0040*/ 	.short	0x0000
        /*0042*/ 	.short	0x0000
        /*0044*/ 	.byte	0x00, 0xf4, 0x21, 0x00


	//----- nvinfo : EIATTR_SPARSE_MMA_MASK
	.align		4
.L_17:
        /*0048*/ 	.byte	0x03, 0x50
        /*004a*/ 	.short	0x0000


	//----- nvinfo : EIATTR_MAXREG_COUNT
	.align		4
        /*004c*/ 	.byte	0x03, 0x1b
        /*004e*/ 	.short	0x00ff


	//----- nvinfo : EIATTR_EXIT_INSTR_OFFSETS
	.align		4
        /*0050*/ 	.byte	0x04, 0x1c
        /*0052*/ 	.short	(.L_19 - .L_18)


	//   ....[0]....
.L_18:
        /*0054*/ 	.word	0x00000290


	//----- nvinfo : EIATTR_REQNTID
	.align		4
.L_19:
        /*0058*/ 	.byte	0x04, 0x10
        /*005a*/ 	.short	(.L_21 - .L_20)
.L_20:
        /*005c*/ 	.word	0x00000080
        /*0060*/ 	.word	0x00000001
        /*0064*/ 	.word	0x00000001


	//----- nvinfo : EIATTR_CBANK_PARAM_SIZE
	.align		4
.L_21:
        /*0068*/ 	.byte	0x03, 0x19
        /*006a*/ 	.short	0x001c


	//----- nvinfo : EIATTR_PARAM_CBANK
	.align		4
        /*006c*/ 	.byte	0x04, 0x0a
        /*006e*/ 	.short	(.L_23 - .L_22)
	.align		4
.L_22:
        /*0070*/ 	.word	index@(.nv.constant0.triton_poi_fused_max_pool2d_with_indices_15)
        /*0074*/ 	.short	0x0210
        /*0076*/ 	.short	0x001c


	//----- nvinfo : EIATTR_SW_WAR
	.align		4
.L_23:
        /*0078*/ 	.byte	0x04, 0x36
        /*007a*/ 	.short	(.L_25 - .L_24)
.L_24:
        /*007c*/ 	.word	0x00000008
.L_25:


//--------------------- .nv.callgraph             --------------------------
	.section	.nv.callgraph,"",@"SHT_CUDA_CALLGRAPH"
	.align	4
	.sectionentsize	8
	.align		4
        /*0000*/ 	.word	0x00000000
	.align		4
        /*0004*/ 	.word	0xffffffff
	.align		4
        /*0008*/ 	.word	0x00000000
	.align		4
        /*000c*/ 	.word	0xfffffffe
	.align		4
        /*0010*/ 	.word	0x00000000
	.align		4
        /*0014*/ 	.word	0xfffffffd
	.align		4
        /*0018*/ 	.word	0x00000000
	.align		4
        /*001c*/ 	.word	0xfffffffc


//--------------------- .text.triton_poi_fused_max_pool2d_with_indices_15 --------------------------
	.section	.text.triton_poi_fused_max_pool2d_with_indices_15,"ax",@progbits
	.align	128
        .global         triton_poi_fused_max_pool2d_with_indices_15
        .type           triton_poi_fused_max_pool2d_with_indices_15,@function
        .size           triton_poi_fused_max_pool2d_with_indices_15,(.L_x_1 - triton_poi_fused_max_pool2d_with_indices_15)
        .other          triton_poi_fused_max_pool2d_with_indices_15,@"STO_CUDA_ENTRY STV_DEFAULT"
triton_poi_fused_max_pool2d_with_indices_15:
.text.triton_poi_fused_max_pool2d_with_indices_15:
[----:B------:R-:W-:Y:S01]  /*0000*/  LDC R1, c[0x0][0x28] ;  /* 0x00000a00ff017b82 */ /* 0x000fe20000000800 */
[----:B------:R-:W1:Y:S07]  /*0010*/  S2R R0, SR_TID.X ;  /* 0x0000000000007919 */ /* 0x000e6e0000002100 */
[----:B------:R-:W2:Y:S01]  /*0020*/  LDC.64 R2, c[0x0][0x210] ;  /* 0x00008400ff027b82 */ /* 0x000ea20000000a00 */
[----:B------:R-:W-:Y:S01]  /*0030*/  ULDC.64 UR4, c[0x0][0x208] ;  /* 0x0000820000047ab9 */ /* 0x000fe20000000a00 */
[----:B------:R-:W-:Y:S01]  /*0040*/  ULDC.64 UR6, c[0x0][0x220] ;  /* 0x0000880000067ab9 */ /* 0x000fe20000000a00 */
[----:B------:R-:W3:Y:S01]  /*0050*/  S2R R11, SR_CTAID.X ;  /* 0x00000000000b7919 */ /* 0x000ee20000002500 */
[----:B-1----:R-:W-:-:S05]  /*0060*/  LOP3.LUT R0, R0, 0x7f, RZ, 0xc0, !PT ;  /* 0x0000007f00007812 */ /* 0x002fca00078ec0ff */
[----:B---3--:R-:W-:-:S05]  /*0070*/  IMAD R11, R11, 0x80, R0 ;  /* 0x000000800b0b7824 */ /* 0x008fca00078e0200 */
[----:B------:R-:W-:-:S04]  /*0080*/  LEA.HI R0, R11, R11, RZ, 0x1 ;  /* 0x0000000b0b007211 */ /* 0x000fc800078f08ff */
[C---:B------:R-:W-:Y:S01]  /*0090*/  LOP3.LUT R4, R0.reuse, 0x7ffffffe, RZ, 0xc0, !PT ;  /* 0x7ffffffe00047812 */ /* 0x040fe200078ec0ff */
[----:B------:R-:W-:-:S04]  /*00a0*/  IMAD.SHL.U32 R0, R0, 0x4, RZ ;  /* 0x0000000400007824 */ /* 0x000fc800078e00ff */
[----:B------:R-:W-:Y:S01]  /*00b0*/  IMAD.IADD R4, R11, 0x1, -R4 ;  /* 0x000000010b047824 */ /* 0x000fe200078e0a04 */
[----:B------:R-:W-:-:S05]  /*00c0*/  LOP3.LUT R5, R0, 0xfffffff8, RZ, 0xc0, !PT ;  /* 0xfffffff800057812 */ /* 0x000fca00078ec0ff */
[----:B------:R-:W-:-:S04]  /*00d0*/  IMAD R9, R4, 0x2, R5 ;  /* 0x0000000204097824 */ /* 0x000fc800078e0205 */
[----:B--2---:R-:W-:-:S04]  /*00e0*/  IMAD.WIDE R4, R9, 0x4, R2 ;  /* 0x0000000409047825 */ /* 0x004fc800078e0202 */
[----:B------:R-:W-:Y:S01]  /*00f0*/  VIADD R7, R9, 0x4 ;  /* 0x0000000409077836 */ /* 0x000fe20000000000 */
[----:B------:R-:W2:Y:S04]  /*0100*/  LDG.E.EL R0, desc[UR4][R4.64] ;  /* 0x0000000404007981 */ /* 0x000ea8000c2e1900 */
[----:B------:R-:W2:Y:S01]  /*0110*/  LDG.E.EL R13, desc[UR4][R4.64+0x4] ;  /* 0x00000404040d7981 */ /* 0x000ea2000c2e1900 */
[----:B------:R-:W-:-:S04]  /*0120*/  IMAD.WIDE R6, R7, 0x4, R2 ;  /* 0x0000000407067825 */ /* 0x000fc800078e0202 */
[----:B------:R-:W-:Y:S01]  /*0130*/  VIADD R9, R9, 0x5 ;  /* 0x0000000509097836 */ /* 0x000fe20000000000 */
[----:B------:R-:W3:Y:S03]  /*0140*/  LDG.E.EL R10, desc[UR4][R6.64] ;  /* 0x00000004060a7981 */ /* 0x000ee6000c2e1900 */
[----:B------:R-:W-:Y:S02]  /*0150*/  IMAD.WIDE R2, R9, 0x4, R2 ;  /* 0x0000000409027825 */ /* 0x000fe400078e0202 */
[----:B------:R-:W1:Y:S03]  /*0160*/  LDC.64 R8, c[0x0][0x218] ;  /* 0x00008600ff087b82 */ /* 0x000e660000000a00 */
[----:B------:R1:W4:Y:S02]  /*0170*/  LDG.E.EL R15, desc[UR4][R2.64] ;  /* 0x00000004020f7981 */ /* 0x000324000c2e1900 */
[----:B-1----:R-:W-:Y:S01]  /*0180*/  IMAD.WIDE R2, R11, 0x4, R8 ;  /* 0x000000040b027825 */ /* 0x002fe200078e0208 */
[----:B--2---:R-:W-:-:S02]  /*0190*/  FSETP.GT.AND P0, PT, R13, R0, PT ;  /* 0x000000000d00720b */ /* 0x004fc40003f04000 */
[----:B------:R-:W-:Y:S02]  /*01a0*/  FSETP.NAN.AND P2, PT, R13, R13, PT ;  /* 0x0000000d0d00720b */ /* 0x000fe40003f48000 */
[----:B---3--:R-:W-:-:S09]  /*01b0*/  FSETP.NAN.AND P1, PT, R10, R10, PT ;  /* 0x0000000a0a00720b */ /* 0x008fd20003f28000 */
[----:B------:R-:W-:Y:S02]  /*01c0*/  @!P0 FSEL R13, R13, R0, P2 ;  /* 0x000000000d0d8208 */ /* 0x000fe40001000000 */
[----:B----4-:R-:W-:Y:S02]  /*01d0*/  FSETP.NAN.AND P3, PT, R15, R15, PT ;  /* 0x0000000f0f00720b */ /* 0x010fe40003f68000 */
[----:B------:R-:W-:Y:S02]  /*01e0*/  FSETP.GEU.AND P2, PT, R13, R10, PT ;  /* 0x0000000a0d00720b */ /* 0x000fe40003f4e000 */
[----:B------:R-:W-:Y:S02]  /*01f0*/  SEL R0, RZ, 0x1, !P0 ;  /* 0x00000001ff007807 */ /* 0x000fe40004000000 */
[----:B------:R-:W-:Y:S02]  /*0200*/  @!P1 FSEL R10, R10, R13, !P2 ;  /* 0x0000000d0a0a9208 */ /* 0x000fe40005000000 */
[----:B------:R-:W-:-:S02]  /*0210*/  IADD3 R4, P1, R11, UR6, RZ ;  /* 0x000000060b047c10 */ /* 0x000fc4000ff3e0ff */
[----:B------:R-:W-:Y:S02]  /*0220*/  FSETP.GEU.AND P0, PT, R10, R15, PT ;  /* 0x0000000f0a00720b */ /* 0x000fe40003f0e000 */
[----:B------:R-:W-:Y:S02]  /*0230*/  SEL R0, R0, 0x2, P2 ;  /* 0x0000000200007807 */ /* 0x000fe40001000000 */
[----:B------:R-:W-:Y:S02]  /*0240*/  @!P3 SEL R15, R15, R10, !P0 ;  /* 0x0000000a0f0fb207 */ /* 0x000fe40004000000 */
[----:B------:R-:W-:Y:S02]  /*0250*/  LEA.HI.X.SX32 R5, R11, UR7, 0x1, P1 ;  /* 0x000000070b057c11 */ /* 0x000fe400088f0eff */
[----:B------:R-:W-:Y:S01]  /*0260*/  SEL R7, R0, 0x3, P0 ;  /* 0x0000000300077807 */ /* 0x000fe20000000000 */
[----:B------:R-:W-:Y:S04]  /*0270*/  STG.E desc[UR4][R2.64], R15 ;  /* 0x0000000f02007986 */ /* 0x000fe8000c101904 */
[----:B------:R-:W-:Y:S01]  /*0280*/  STG.E.U8 desc[UR4][R4.64], R7 ;  /* 0x0000000704007986 */ /* 0x000fe2000c101104 */
[----:B------:R-:W-:Y:S05]  /*0290*/  EXIT ;  /* 0x000000000000794d */ /* 0x000fea0003800000 */
.L_x_0:
[----:B------:R-:W-:-:S00]  /*02a0*/  BRA `(.L_x_0) ;  /* 0xfffffffc00fc7947 */ /* 0x000fc0000383ffff */
[----:B------:R-:W-:-:S00]  /*02b0*/  NOP ;  /* 0x0000000000007918 */ /* 0x000fc00000000000 */
        /* <DEDUP_REMOVED lines=12> */
.L_x_1:


//--------------------- .nv.constant0.triton_poi_fused_max_pool2d_with_indices_15 --------------------------
	.section	.nv.constant0.triton_poi_fused_max_pool2d_with_indices_15,"a",@progbits
	.sectionflags	@""
	.align	4
.nv.constant0.triton_poi_fused_max_pool2d_with_indices_15:
	.zero		556
